//
// Generated by NVIDIA NVVM Compiler
//
// Compiler Build ID: CL-36424714
// Cuda compilation tools, release 13.0, V13.0.88
// Based on NVVM 20.0.0
//

.version 9.0
.target sm_100
.address_size 64

	// .globl	addEBEQuotientKernel

.visible .entry addEBEQuotientKernel(
	.param .u32 addEBEQuotientKernel_param_0,
	.param .u64 .ptr .align 1 addEBEQuotientKernel_param_1,
	.param .u32 addEBEQuotientKernel_param_2,
	.param .f64 addEBEQuotientKernel_param_3,
	.param .u64 .ptr .align 1 addEBEQuotientKernel_param_4,
	.param .u32 addEBEQuotientKernel_param_5,
	.param .u64 .ptr .align 1 addEBEQuotientKernel_param_6,
	.param .u32 addEBEQuotientKernel_param_7,
	.param .f64 addEBEQuotientKernel_param_8
)
{
	.reg .pred 	%p<2>;
	.reg .b32 	%r<12>;
	.reg .b64 	%rd<13>;
	.reg .b64 	%fd<9>;

	ld.param.u32 	%r5, [addEBEQuotientKernel_param_0];
	ld.param.u64 	%rd1, [addEBEQuotientKernel_param_1];
	ld.param.u32 	%r2, [addEBEQuotientKernel_param_2];
	ld.param.f64 	%fd1, [addEBEQuotientKernel_param_3];
	ld.param.u64 	%rd2, [addEBEQuotientKernel_param_4];
	ld.param.u32 	%r3, [addEBEQuotientKernel_param_5];
	ld.param.u64 	%rd3, [addEBEQuotientKernel_param_6];
	ld.param.u32 	%r4, [addEBEQuotientKernel_param_7];
	ld.param.f64 	%fd2, [addEBEQuotientKernel_param_8];
	mov.u32 	%r6, %ctaid.x;
	mov.u32 	%r7, %ntid.x;
	mov.u32 	%r8, %tid.x;
	mad.lo.s32 	%r1, %r6, %r7, %r8;
	setp.ge.s32 	%p1, %r1, %r5;
	@%p1 bra 	$L__BB0_2;
	cvta.to.global.u64 	%rd4, %rd1;
	cvta.to.global.u64 	%rd5, %rd2;
	cvta.to.global.u64 	%rd6, %rd3;
	mul.lo.s32 	%r9, %r2, %r1;
	mul.wide.s32 	%rd7, %r9, 8;
	add.s64 	%rd8, %rd4, %rd7;
	ld.global.f64 	%fd3, [%rd8];
	mul.lo.s32 	%r10, %r3, %r1;
	mul.wide.s32 	%rd9, %r10, 8;
	add.s64 	%rd10, %rd5, %rd9;
	ld.global.f64 	%fd4, [%rd10];
	mul.f64 	%fd5, %fd1, %fd4;
	mul.lo.s32 	%r11, %r4, %r1;
	mul.wide.s32 	%rd11, %r11, 8;
	add.s64 	%rd12, %rd6, %rd11;
	ld.global.f64 	%fd6, [%rd12];
	div.rn.f64 	%fd7, %fd5, %fd6;
	fma.rn.f64 	%fd8, %fd2, %fd3, %fd7;
	st.global.f64 	[%rd8], %fd8;
$L__BB0_2:
	ret;

}


// ===== COMPILED SASS (sm_100) =====

	.target	sm_100

	.elftype	@"ET_EXEC"


//--------------------- .note.nv.tkinfo           --------------------------
	.section	.note.nv.tkinfo,"",@"SHT_NOTE"
	.sectionflags	@"SHF_NOTE_NV_TKINFO"
	.tkinfo
        /*0018*/ 	.word	0x00000002
        /*0030*/ 	.string	""
        /*0030*/ 	.string	"ptxas"
        /*0030*/ 	.string	"Cuda compilation tools, release 13.0, V13.0.88"
        /*0030*/ 	.string	"Build cuda_13.0.r13.0/compiler.36424714_0"
        /*0030*/ 	.string	"-arch sm_100 -m 64 "



//--------------------- .note.nv.cuinfo           --------------------------
	.section	.note.nv.cuinfo,"",@"SHT_NOTE"
	.sectionflags	@"SHF_NOTE_NV_CUINFO"
        /*0018*/ 	.short	0x0002
        /*001a*/ 	.short	0x0064
        /*001c*/ 	.short	0x0082
	.zero		2


//--------------------- .nv.info                  --------------------------
	.section	.nv.info,"",@"SHT_CUDA_INFO"
	.align	4


	//----- nvinfo : EIATTR_REGCOUNT
	.align		4
        /*0000*/ 	.byte	0x04, 0x2f
        /*0002*/ 	.short	(.L_1 - .L_0)
	.align		4
.L_0:
        /*0004*/ 	.word	index@(addEBEQuotientKernel)
        /*0008*/ 	.word	0x0000001c


	//----- nvinfo : EIATTR_FRAME_SIZE
	.align		4
.L_1:
        /*000c*/ 	.byte	0x04, 0x11
        /*000e*/ 	.short	(.L_3 - .L_2)
	.align		4
.L_2:
        /*0010*/ 	.word	index@($__internal_0_$__cuda_sm20_div_rn_f64_full)
        /*0014*/ 	.word	0x00000000


	//----- nvinfo : EIATTR_FRAME_SIZE
	.align		4
.L_3:
        /*0018*/ 	.byte	0x04, 0x11
        /*001a*/ 	.short	(.L_5 - .L_4)
	.align		4
.L_4:
        /*001c*/ 	.word	index@(addEBEQuotientKernel)
        /*0020*/ 	.word	0x00000000


	//----- nvinfo : EIATTR_MIN_STACK_SIZE
	.align		4
.L_5:
        /*0024*/ 	.byte	0x04, 0x12
        /*0026*/ 	.short	(.L_7 - .L_6)
	.align		4
.L_6:
        /*0028*/ 	.word	index@(addEBEQuotientKernel)
        /*002c*/ 	.word	0x00000000
.L_7:


//--------------------- .nv.compat                --------------------------
	.section	.nv.compat,"",@"SHT_CUDA_COMPAT_INFO"
	.align	4
        /*0000*/ 	.byte	0x02, 0x09, 0x00, 0x00, 0x02, 0x02, 0x01, 0x00, 0x02, 0x05, 0x05, 0x00, 0x03, 0x07, 0x01, 0x01
        /*0010*/ 	.byte	0x02, 0x03, 0x00, 0x00, 0x02, 0x06, 0x01, 0x00, 0x04, 0x0b, 0x08, 0x00, 0x01, 0x00, 0x00, 0x00
        /*0020*/ 	.byte	0x00, 0x00, 0x00, 0x00


//--------------------- .nv.info.addEBEQuotientKernel --------------------------
	.section	.nv.info.addEBEQuotientKernel,"",@"SHT_CUDA_INFO"
	.sectionflags	@""
	.align	4


	//----- nvinfo : EIATTR_CUDA_API_VERSION
	.align		4
        /*0000*/ 	.byte	0x04, 0x37
        /*0002*/ 	.short	(.L_9 - .L_8)
.L_8:
        /*0004*/ 	.word	0x00000082


	//----- nvinfo : EIATTR_KPARAM_INFO
	.align		4
.L_9:
        /*0008*/ 	.byte	0x04, 0x17
        /*000a*/ 	.short	(.L_11 - .L_10)
.L_10:
        /*000c*/ 	.word	0x00000000
        /*0010*/ 	.short	0x0008
        /*0012*/ 	.short	0x0040
        /*0014*/ 	.byte	0x00, 0xf0, 0x21, 0x00


	//----- nvinfo : EIATTR_KPARAM_INFO
	.align		4
.L_11:
        /*0018*/ 	.byte	0x04, 0x17
        /*001a*/ 	.short	(.L_13 - .L_12)
.L_12:
        /*001c*/ 	.word	0x00000000
        /*0020*/ 	.short	0x0007
        /*0022*/ 	.short	0x0038
        /*0024*/ 	.byte	0x00, 0xf0, 0x11, 0x00


	//----- nvinfo : EIATTR_KPARAM_INFO
	.align		4
.L_13:
        /*0028*/ 	.byte	0x04, 0x17
        /*002a*/ 	.short	(.L_15 - .L_14)
.L_14:
        /*002c*/ 	.word	0x00000000
        /*0030*/ 	.short	0x0006
        /*0032*/ 	.short	0x0030
        /*0034*/ 	.byte	0x00, 0xf5, 0x21, 0x00


	//----- nvinfo : EIATTR_KPARAM_INFO
	.align		4
.L_15:
        /*0038*/ 	.byte	0x04, 0x17
        /*003a*/ 	.short	(.L_17 - .L_16)
.L_16:
        /*003c*/ 	.word	0x00000000
        /*0040*/ 	.short	0x0005
        /*0042*/ 	.short	0x0028
        /*0044*/ 	.byte	0x00, 0xf0, 0x11, 0x00


	//----- nvinfo : EIATTR_KPARAM_INFO
	.align		4
.L_17:
        /*0048*/ 	.byte	0x04, 0x17
        /*004a*/ 	.short	(.L_19 - .L_18)
.L_18:
        /*004c*/ 	.word	0x00000000
        /*0050*/ 	.short	0x0004
        /*0052*/ 	.short	0x0020
        /*0054*/ 	.byte	0x00, 0xf5, 0x21, 0x00


	//----- nvinfo : EIATTR_KPARAM_INFO
	.align		4
.L_19:
        /*0058*/ 	.byte	0x04, 0x17
        /*005a*/ 	.short	(.L_21 - .L_20)
.L_20:
        /*005c*/ 	.word	0x00000000
        /*0060*/ 	.short	0x0003
        /*0062*/ 	.short	0x0018
        /*0064*/ 	.byte	0x00, 0xf0, 0x21, 0x00


	//----- nvinfo : EIATTR_KPARAM_INFO
	.align		4
.L_21:
        /*0068*/ 	.byte	0x04, 0x17
        /*006a*/ 	.short	(.L_23 - .L_22)
.L_22:
        /*006c*/ 	.word	0x00000000
        /*0070*/ 	.short	0x0002
        /*0072*/ 	.short	0x0010
        /*0074*/ 	.byte	0x00, 0xf0, 0x11, 0x00


	//----- nvinfo : EIATTR_KPARAM_INFO
	.align		4
.L_23:
        /*0078*/ 	.byte	0x04, 0x17
        /*007a*/ 	.short	(.L_25 - .L_24)
.L_24:
        /*007c*/ 	.word	0x00000000
        /*0080*/ 	.short	0x0001
        /*0082*/ 	.short	0x0008
        /*0084*/ 	.byte	0x00, 0xf5, 0x21, 0x00


	//----- nvinfo : EIATTR_KPARAM_INFO
	.align		4
.L_25:
        /*0088*/ 	.byte	0x04, 0x17
        /*008a*/ 	.short	(.L_27 - .L_26)
.L_26:
        /*008c*/ 	.word	0x00000000
        /*0090*/ 	.short	0x0000
        /*0092*/ 	.short	0x0000
        /*0094*/ 	.byte	0x00, 0xf0, 0x11, 0x00


	//----- nvinfo : EIATTR_SPARSE_MMA_MASK
	.align		4
.L_27:
        /*0098*/ 	.byte	0x03, 0x50
        /*009a*/ 	.short	0x0000


	//----- nvinfo : EIATTR_MAXREG_COUNT
	.align		4
        /*009c*/ 	.byte	0x03, 0x1b
        /*009e*/ 	.short	0x00ff


	//----- nvinfo : EIATTR_MERCURY_ISA_VERSION
	.align		4
        /*00a0*/ 	.byte	0x03, 0x5f
        /*00a2*/ 	.short	0x0101


	//----- nvinfo : EIATTR_VRC_CTA_INIT_COUNT
	.align		4
        /*00a4*/ 	.byte	0x02, 0x4a
	.zero		1
	.zero		1


	//----- nvinfo : EIATTR_EXIT_INSTR_OFFSETS
	.align		4
        /*00a8*/ 	.byte	0x04, 0x1c
        /*00aa*/ 	.short	(.L_29 - .L_28)


	//   ....[0]....
.L_28:
        /*00ac*/ 	.word	0x00000070


	//   ....[1]....
        /*00b0*/ 	.word	0x00000310


	//----- nvinfo : EIATTR_CRS_STACK_SIZE
	.align		4
.L_29:
        /*00b4*/ 	.byte	0x04, 0x1e
        /*00b6*/ 	.short	(.L_31 - .L_30)
.L_30:
        /*00b8*/ 	.word	0x00000000


	//----- nvinfo : EIATTR_CBANK_PARAM_SIZE
	.align		4
.L_31:
        /*00bc*/ 	.byte	0x03, 0x19
        /*00be*/ 	.short	0x0048


	//----- nvinfo : EIATTR_PARAM_CBANK
	.align		4
        /*00c0*/ 	.byte	0x04, 0x0a
        /*00c2*/ 	.short	(.L_33 - .L_32)
	.align		4
.L_32:
        /*00c4*/ 	.word	index@(.nv.constant0.addEBEQuotientKernel)
        /*00c8*/ 	.short	0x0380
        /*00ca*/ 	.short	0x0048


	//----- nvinfo : EIATTR_SW_WAR
	.align		4
.L_33:
        /*00cc*/ 	.byte	0x04, 0x36
        /*00ce*/ 	.short	(.L_35 - .L_34)
.L_34:
        /*00d0*/ 	.word	0x00000008
.L_35:


//--------------------- .nv.callgraph             --------------------------
	.section	.nv.callgraph,"",@"SHT_CUDA_CALLGRAPH"
	.align	4
	.sectionentsize	8
	.align		4
        /*0000*/ 	.word	0x00000000
	.align		4
        /*0004*/ 	.word	0xffffffff
	.align		4
        /*0008*/ 	.word	0x00000000
	.align		4
        /*000c*/ 	.word	0xfffffffe
	.align		4
        /*0010*/ 	.word	0x00000000
	.align		4
        /*0014*/ 	.word	0xfffffffd
	.align		4
        /*0018*/ 	.word	0x00000000
	.align		4
        /*001c*/ 	.word	0xfffffffc


//--------------------- .text.addEBEQuotientKernel --------------------------
	.section	.text.addEBEQuotientKernel,"ax",@progbits
	.align	128
        .global         addEBEQuotientKernel
        .type           addEBEQuotientKernel,@function
        .size           addEBEQuotientKernel,(.L_x_8 - addEBEQuotientKernel)
        .other          addEBEQuotientKernel,@"STO_CUDA_ENTRY STV_DEFAULT"
addEBEQuotientKernel:
.text.addEBEQuotientKernel:
[----:B------:R-:W-:Y:S01]  /*0000*/  LDC R1, c[0x0][0x37c] ;  /* 0x0000df00ff017b82 */ /* 0x000fe20000000800 */
[----:B------:R-:W0:Y:S07]  /*0010*/  S2R R3, SR_TID.X ;  /* 0x0000000000037919 */ /* 0x000e2e0000002100 */
[----:B------:R-:W0:Y:S01]  /*0020*/  S2UR UR4, SR_CTAID.X ;  /* 0x00000000000479c3 */ /* 0x000e220000002500 */
[----:B------:R-:W1:Y:S07]  /*0030*/  LDCU UR5, c[0x0][0x380] ;  /* 0x00007000ff0577ac */ /* 0x000e6e0008000800 */
[----:B------:R-:W0:Y:S02]  /*0040*/  LDC R0, c[0x0][0x360] ;  /* 0x0000d800ff007b82 */ /* 0x000e240000000800 */
[----:B0-----:R-:W-:-:S05]  /*0050*/  IMAD R0, R0, UR4, R3 ;  /* 0x0000000400007c24 */ /* 0x001fca000f8e0203 */
[----:B-1----:R-:W-:-:S13]  /*0060*/  ISETP.GE.AND P0, PT, R0, UR5, PT ;  /* 0x0000000500007c0c */ /* 0x002fda000bf06270 */
[----:B------:R-:W-:Y:S05]  /*0070*/  @P0 EXIT ;  /* 0x000000000000094d */ /* 0x000fea0003800000 */
[----:B------:R-:W0:Y:S01]  /*0080*/  LDC.64 R8, c[0x0][0x3b0] ;  /* 0x0000ec00ff087b82 */ /* 0x000e220000000a00 */
[----:B------:R-:W1:Y:S01]  /*0090*/  LDCU UR6, c[0x0][0x3b8] ;  /* 0x00007700ff0677ac */ /* 0x000e620008000800 */
[----:B------:R-:W2:Y:S06]  /*00a0*/  LDCU.64 UR4, c[0x0][0x358] ;  /* 0x00006b00ff0477ac */ /* 0x000eac0008000a00 */
[----:B------:R-:W3:Y:S01]  /*00b0*/  LDC.64 R6, c[0x0][0x388] ;  /* 0x0000e200ff067b82 */ /* 0x000ee20000000a00 */
[----:B-1----:R-:W-:Y:S01]  /*00c0*/  IMAD R3, R0, UR6, RZ ;  /* 0x0000000600037c24 */ /* 0x002fe2000f8e02ff */
[----:B------:R-:W1:Y:S03]  /*00d0*/  LDCU UR6, c[0x0][0x3a8] ;  /* 0x00007500ff0677ac */ /* 0x000e660008000800 */
[----:B0-----:R-:W-:-:S03]  /*00e0*/  IMAD.WIDE R8, R3, 0x8, R8 ;  /* 0x0000000803087825 */ /* 0x001fc600078e0208 */
[----:B------:R-:W0:Y:S03]  /*00f0*/  LDC.64 R2, c[0x0][0x3a0] ;  /* 0x0000e800ff027b82 */ /* 0x000e260000000a00 */
[----:B--2---:R-:W2:Y:S01]  /*0100*/  LDG.E.64 R8, desc[UR4][R8.64] ;  /* 0x0000000408087981 */ /* 0x004ea2000c1e1b00 */
[----:B-1----:R-:W-:Y:S01]  /*0110*/  IMAD R5, R0, UR6, RZ ;  /* 0x0000000600057c24 */ /* 0x002fe2000f8e02ff */
[----:B------:R-:W1:Y:S03]  /*0120*/  LDCU UR6, c[0x0][0x390] ;  /* 0x00007200ff0677ac */ /* 0x000e660008000800 */
[----:B0-----:R-:W-:-:S06]  /*0130*/  IMAD.WIDE R2, R5, 0x8, R2 ;  /* 0x0000000805027825 */ /* 0x001fcc00078e0202 */
[----:B------:R-:W4:Y:S01]  /*0140*/  LDG.E.64 R2, desc[UR4][R2.64] ;  /* 0x0000000402027981 */ /* 0x000f22000c1e1b00 */
[----:B-1----:R-:W-:Y:S01]  /*0150*/  IMAD R5, R0, UR6, RZ ;  /* 0x0000000600057c24 */ /* 0x002fe2000f8e02ff */
[----:B------:R-:W4:Y:S03]  /*0160*/  LDCU.64 UR6, c[0x0][0x398] ;  /* 0x00007300ff0677ac */ /* 0x000f260008000a00 */
[----:B---3--:R-:W-:-:S05]  /*0170*/  IMAD.WIDE R6, R5, 0x8, R6 ;  /* 0x0000000805067825 */ /* 0x008fca00078e0206 */
[----:B------:R0:W5:Y:S01]  /*0180*/  LDG.E.64 R4, desc[UR4][R6.64] ;  /* 0x0000000406047981 */ /* 0x000162000c1e1b00 */
[----:B------:R-:W-:Y:S01]  /*0190*/  IMAD.MOV.U32 R10, RZ, RZ, 0x1 ;  /* 0x00000001ff0a7424 */ /* 0x000fe200078e00ff */
[----:B------:R-:W-:Y:S01]  /*01a0*/  BSSY.RECONVERGENT B0, `(.L_x_0) ;  /* 0x0000013000007945 */ /* 0x000fe20003800200 */
[----:B--2---:R-:W1:Y:S04]  /*01b0*/  MUFU.RCP64H R11, R9 ;  /* 0x00000009000b7308 */ /* 0x004e680000001800 */
[----:B-1----:R-:W-:-:S08]  /*01c0*/  DFMA R12, -R8, R10, 1 ;  /* 0x3ff00000080c742b */ /* 0x002fd0000000010a */
[----:B------:R-:W-:-:S08]  /*01d0*/  DFMA R12, R12, R12, R12 ;  /* 0x0000000c0c0c722b */ /* 0x000fd0000000000c */
[----:B------:R-:W-:Y:S02]  /*01e0*/  DFMA R12, R10, R12, R10 ;  /* 0x0000000c0a0c722b */ /* 0x000fe4000000000a */
[----:B----4-:R-:W-:-:S06]  /*01f0*/  DMUL R10, R2, UR6 ;  /* 0x00000006020a7c28 */ /* 0x010fcc0008000000 */
[----:B------:R-:W-:-:S04]  /*0200*/  DFMA R14, -R8, R12, 1 ;  /* 0x3ff00000080e742b */ /* 0x000fc8000000010c */
[----:B------:R-:W-:-:S04]  /*0210*/  FSETP.GEU.AND P1, PT, |R11|, 6.5827683646048100446e-37, PT ;  /* 0x036000000b00780b */ /* 0x000fc80003f2e200 */
[----:B------:R-:W-:-:S08]  /*0220*/  DFMA R14, R12, R14, R12 ;  /* 0x0000000e0c0e722b */ /* 0x000fd0000000000c */
[----:B------:R-:W-:-:S08]  /*0230*/  DMUL R2, R10, R14 ;  /* 0x0000000e0a027228 */ /* 0x000fd00000000000 */
[----:B------:R-:W-:-:S08]  /*0240*/  DFMA R12, -R8, R2, R10 ;  /* 0x00000002080c722b */ /* 0x000fd0000000010a */
[----:B------:R-:W-:-:S10]  /*0250*/  DFMA R2, R14, R12, R2 ;  /* 0x0000000c0e02722b */ /* 0x000fd40000000002 */
[----:B------:R-:W-:-:S05]  /*0260*/  FFMA R0, RZ, R9, R3 ;  /* 0x00000009ff007223 */ /* 0x000fca0000000003 */
[----:B------:R-:W-:-:S13]  /*0270*/  FSETP.GT.AND P0, PT, |R0|, 1.469367938527859385e-39, PT ;  /* 0x001000000000780b */ /* 0x000fda0003f04200 */
[----:B0-----:R-:W-:Y:S05]  /*0280*/  @P0 BRA P1, `(.L_x_1) ;  /* 0x0000000000100947 */ /* 0x001fea0000800000 */
[----:B------:R-:W-:-:S07]  /*0290*/  MOV R0, 0x2b0 ;  /* 0x000002b000007802 */ /* 0x000fce0000000f00 */
[----:B-----5:R-:W-:Y:S05]  /*02a0*/  CALL.REL.NOINC `($__internal_0_$__cuda_sm20_div_rn_f64_full) ;  /* 0x00000000001c7944 */ /* 0x020fea0003c00000 */
[----:B------:R-:W-:Y:S02]  /*02b0*/  IMAD.MOV.U32 R2, RZ, RZ, R14 ;  /* 0x000000ffff027224 */ /* 0x000fe400078e000e */
[----:B------:R-:W-:-:S07]  /*02c0*/  IMAD.MOV.U32 R3, RZ, RZ, R15 ;  /* 0x000000ffff037224 */ /* 0x000fce00078e000f */
.L_x_1:
[----:B------:R-:W-:Y:S05]  /*02d0*/  BSYNC.RECONVERGENT B0 ;  /* 0x0000000000007941 */ /* 0x000fea0003800200 */
.L_x_0:
[----:B------:R-:W0:Y:S02]  /*02e0*/  LDCU.64 UR6, c[0x0][0x3c0] ;  /* 0x00007800ff0677ac */ /* 0x000e240008000a00 */
[----:B0----5:R-:W-:-:S07]  /*02f0*/  DFMA R4, R4, UR6, R2 ;  /* 0x0000000604047c2b */ /* 0x021fce0008000002 */
[----:B------:R-:W-:Y:S01]  /*0300*/  STG.E.64 desc[UR4][R6.64], R4 ;  /* 0x0000000406007986 */ /* 0x000fe2000c101b04 */
[----:B------:R-:W-:Y:S05]  /*0310*/  EXIT ;  /* 0x000000000000794d */ /* 0x000fea0003800000 */
        .weak           $__internal_0_$__cuda_sm20_div_rn_f64_full
        .type           $__internal_0_$__cuda_sm20_div_rn_f64_full,@function
        .size           $__internal_0_$__cuda_sm20_div_rn_f64_full,(.L_x_8 - $__internal_0_$__cuda_sm20_div_rn_f64_full)
$__internal_0_$__cuda_sm20_div_rn_f64_full:
[C---:B------:R-:W-:Y:S01]  /*0320*/  FSETP.GEU.AND P0, PT, |R9|.reuse, 1.469367938527859385e-39, PT ;  /* 0x001000000900780b */ /* 0x040fe20003f0e200 */
[----:B------:R-:W-:Y:S01]  /*0330*/  IMAD.MOV.U32 R12, RZ, RZ, 0x1 ;  /* 0x00000001ff0c7424 */ /* 0x000fe200078e00ff */
[----:B------:R-:W-:Y:S01]  /*0340*/  LOP3.LUT R2, R9, 0x800fffff, RZ, 0xc0, !PT ;  /* 0x800fffff09027812 */ /* 0x000fe200078ec0ff */
[----:B------:R-:W-:Y:S01]  /*0350*/  BSSY.RECONVERGENT B1, `(.L_x_2) ;  /* 0x0000055000017945 */ /* 0x000fe20003800200 */
[C---:B------:R-:W-:Y:S02]  /*0360*/  FSETP.GEU.AND P2, PT, |R11|.reuse, 1.469367938527859385e-39, PT ;  /* 0x001000000b00780b */ /* 0x040fe40003f4e200 */
[----:B------:R-:W-:Y:S01]  /*0370*/  LOP3.LUT R3, R2, 0x3ff00000, RZ, 0xfc, !PT ;  /* 0x3ff0000002037812 */ /* 0x000fe200078efcff */
[----:B------:R-:W-:Y:S01]  /*0380*/  IMAD.MOV.U32 R2, RZ, RZ, R8 ;  /* 0x000000ffff027224 */ /* 0x000fe200078e0008 */
[----:B------:R-:W-:-:S05]  /*0390*/  LOP3.LUT R14, R11, 0x7ff00000, RZ, 0xc0, !PT ;  /* 0x7ff000000b0e7812 */ /* 0x000fca00078ec0ff */
[----:B------:R-:W-:-:S04]  /*03a0*/  @!P0 DMUL R2, R8, 8.98846567431157953865e+307 ;  /* 0x7fe0000008028828 */ /* 0x000fc80000000000 */
[----:B------:R-:W-:Y:S01]  /*03b0*/  @!P2 LOP3.LUT R15, R9, 0x7ff00000, RZ, 0xc0, !PT ;  /* 0x7ff00000090fa812 */ /* 0x000fe200078ec0ff */
[----:B------:R-:W-:Y:S01]  /*03c0*/  @!P2 IMAD.MOV.U32 R20, RZ, RZ, RZ ;  /* 0x000000ffff14a224 */ /* 0x000fe200078e00ff */
[----:B------:R-:W0:Y:S02]  /*03d0*/  MUFU.RCP64H R13, R3 ;  /* 0x00000003000d7308 */ /* 0x000e240000001800 */
[----:B------:R-:W-:Y:S01]  /*03e0*/  @!P2 ISETP.GE.U32.AND P3, PT, R14, R15, PT ;  /* 0x0000000f0e00a20c */ /* 0x000fe20003f66070 */
[----:B------:R-:W-:-:S05]  /*03f0*/  IMAD.MOV.U32 R15, RZ, RZ, 0x1ca00000 ;  /* 0x1ca00000ff0f7424 */ /* 0x000fca00078e00ff */
[----:B------:R-:W-:-:S04]  /*0400*/  @!P2 SEL R21, R15, 0x63400000, !P3 ;  /* 0x634000000f15a807 */ /* 0x000fc80005800000 */
[----:B------:R-:W-:-:S04]  /*0410*/  @!P2 LOP3.LUT R21, R21, 0x80000000, R11, 0xf8, !PT ;  /* 0x800000001515a812 */ /* 0x000fc800078ef80b */
[----:B------:R-:W-:Y:S01]  /*0420*/  @!P2 LOP3.LUT R21, R21, 0x100000, RZ, 0xfc, !PT ;  /* 0x001000001515a812 */ /* 0x000fe200078efcff */
[----:B0-----:R-:W-:-:S08]  /*0430*/  DFMA R16, R12, -R2, 1 ;  /* 0x3ff000000c10742b */ /* 0x001fd00000000802 */
[----:B------:R-:W-:Y:S01]  /*0440*/  DFMA R18, R16, R16, R16 ;  /* 0x000000101012722b */ /* 0x000fe20000000010 */
[----:B------:R-:W-:-:S04]  /*0450*/  LOP3.LUT R17, R9, 0x7ff00000, RZ, 0xc0, !PT ;  /* 0x7ff0000009117812 */ /* 0x000fc800078ec0ff */
[----:B------:R-:W-:-:S03]  /*0460*/  ISETP.GE.U32.AND P1, PT, R14, R17, PT ;  /* 0x000000110e00720c */ /* 0x000fc60003f26070 */
[----:B------:R-:W-:Y:S01]  /*0470*/  DFMA R18, R12, R18, R12 ;  /* 0x000000120c12722b */ /* 0x000fe2000000000c */
[----:B------:R-:W-:Y:S01]  /*0480*/  SEL R13, R15, 0x63400000, !P1 ;  /* 0x634000000f0d7807 */ /* 0x000fe20004800000 */
[----:B------:R-:W-:-:S03]  /*0490*/  IMAD.MOV.U32 R12, RZ, RZ, R10 ;  /* 0x000000ffff0c7224 */ /* 0x000fc600078e000a */
[----:B------:R-:W-:-:S03]  /*04a0*/  LOP3.LUT R13, R13, 0x800fffff, R11, 0xf8, !PT ;  /* 0x800fffff0d0d7812 */ /* 0x000fc600078ef80b */
[----:B------:R-:W-:-:S03]  /*04b0*/  DFMA R22, R18, -R2, 1 ;  /* 0x3ff000001216742b */ /* 0x000fc60000000802 */
[----:B------:R-:W-:-:S05]  /*04c0*/  @!P2 DFMA R12, R12, 2, -R20 ;  /* 0x400000000c0ca82b */ /* 0x000fca0000000814 */
[----:B------:R-:W-:Y:S01]  /*04d0*/  DFMA R18, R18, R22, R18 ;  /* 0x000000161212722b */ /* 0x000fe20000000012 */
[----:B------:R-:W-:Y:S02]  /*04e0*/  IMAD.MOV.U32 R22, RZ, RZ, R14 ;  /* 0x000000ffff167224 */ /* 0x000fe400078e000e */
[----:B------:R-:W-:Y:S01]  /*04f0*/  IMAD.MOV.U32 R23, RZ, RZ, R17 ;  /* 0x000000ffff177224 */ /* 0x000fe200078e0011 */
[----:B------:R-:W-:Y:S02]  /*0500*/  @!P0 LOP3.LUT R23, R3, 0x7ff00000, RZ, 0xc0, !PT ;  /* 0x7ff0000003178812 */ /* 0x000fe400078ec0ff */
[----:B------:R-:W-:Y:S02]  /*0510*/  @!P2 LOP3.LUT R22, R13, 0x7ff00000, RZ, 0xc0, !PT ;  /* 0x7ff000000d16a812 */ /* 0x000fe400078ec0ff */
[----:B------:R-:W-:Y:S01]  /*0520*/  DMUL R20, R18, R12 ;  /* 0x0000000c12147228 */ /* 0x000fe20000000000 */
[----:B------:R-:W-:Y:S02]  /*0530*/  VIADD R25, R23, 0xffffffff ;  /* 0xffffffff17197836 */ /* 0x000fe40000000000 */
[----:B------:R-:W-:-:S05]  /*0540*/  VIADD R24, R22, 0xffffffff ;  /* 0xffffffff16187836 */ /* 0x000fca0000000000 */
[----:B------:R-:W-:Y:S01]  /*0550*/  DFMA R16, R20, -R2, R12 ;  /* 0x800000021410722b */ /* 0x000fe2000000000c */
[----:B------:R-:W-:-:S04]  /*0560*/  ISETP.GT.U32.AND P0, PT, R24, 0x7feffffe, PT ;  /* 0x7feffffe1800780c */ /* 0x000fc80003f04070 */
[----:B------:R-:W-:-:S03]  /*0570*/  ISETP.GT.U32.OR P0, PT, R25, 0x7feffffe, P0 ;  /* 0x7feffffe1900780c */ /* 0x000fc60000704470 */
[----:B------:R-:W-:-:S10]  /*0580*/  DFMA R16, R18, R16, R20 ;  /* 0x000000101210722b */ /* 0x000fd40000000014 */
[----:B------:R-:W-:Y:S05]  /*0590*/  @P0 BRA `(.L_x_3) ;  /* 0x00000000006c0947 */ /* 0x000fea0003800000 */
[----:B------:R-:W-:-:S04]  /*05a0*/  LOP3.LUT R11, R9, 0x7ff00000, RZ, 0xc0, !PT ;  /* 0x7ff00000090b7812 */ /* 0x000fc800078ec0ff */
[CC--:B------:R-:W-:Y:S02]  /*05b0*/  VIADDMNMX R10, R14.reuse, -R11.reuse, 0xb9600000, !PT ;  /* 0xb96000000e0a7446 */ /* 0x0c0fe4000780090b */
[----:B------:R-:W-:Y:S02]  /*05c0*/  ISETP.GE.U32.AND P0, PT, R14, R11, PT ;  /* 0x0000000b0e00720c */ /* 0x000fe40003f06070 */
[----:B------:R-:W-:Y:S02]  /*05d0*/  VIMNMX R10, PT, PT, R10, 0x46a00000, PT ;  /* 0x46a000000a0a7848 */ /* 0x000fe40003fe0100 */
[----:B------:R-:W-:-:S05]  /*05e0*/  SEL R15, R15, 0x63400000, !P0 ;  /* 0x634000000f0f7807 */ /* 0x000fca0004000000 */
[----:B------:R-:W-:Y:S02]  /*05f0*/  IMAD.IADD R18, R10, 0x1, -R15 ;  /* 0x000000010a127824 */ /* 0x000fe400078e0a0f */
[----:B------:R-:W-:Y:S02]  /*0600*/  IMAD.MOV.U32 R10, RZ, RZ, RZ ;  /* 0x000000ffff0a7224 */ /* 0x000fe400078e00ff */
[----:B------:R-:W-:-:S06]  /*0610*/  VIADD R11, R18, 0x7fe00000 ;  /* 0x7fe00000120b7836 */ /* 0x000fcc0000000000 */
[----:B------:R-:W-:-:S10]  /*0620*/  DMUL R14, R16, R10 ;  /* 0x0000000a100e7228 */ /* 0x000fd40000000000 */
[----:B------:R-:W-:-:S13]  /*0630*/  FSETP.GTU.AND P0, PT, |R15|, 1.469367938527859385e-39, PT ;  /* 0x001000000f00780b */ /* 0x000fda0003f0c200 */
[----:B------:R-:W-:Y:S05]  /*0640*/  @P0 BRA `(.L_x_4) ;  /* 0x0000000000940947 */ /* 0x000fea0003800000 */
[----:B------:R-:W-:Y:S01]  /*0650*/  DFMA R2, R16, -R2, R12 ;  /* 0x800000021002722b */ /* 0x000fe2000000000c */
[----:B------:R-:W-:-:S09]  /*0660*/  IMAD.MOV.U32 R10, RZ, RZ, RZ ;  /* 0x000000ffff0a7224 */ /* 0x000fd200078e00ff */
[C---:B------:R-:W-:Y:S02]  /*0670*/  FSETP.NEU.AND P0, PT, R3.reuse, RZ, PT ;  /* 0x000000ff0300720b */ /* 0x040fe40003f0d000 */
[----:B------:R-:W-:-:S04]  /*0680*/  LOP3.LUT R9, R3, 0x80000000, R9, 0x48, !PT ;  /* 0x8000000003097812 */ /* 0x000fc800078e4809 */
[----:B------:R-:W-:-:S07]  /*0690*/  LOP3.LUT R11, R9, R11, RZ, 0xfc, !PT ;  /* 0x0000000b090b7212 */ /* 0x000fce00078efcff */
[----:B------:R-:W-:Y:S05]  /*06a0*/  @!P0 BRA `(.L_x_4) ;  /* 0x00000000007c8947 */ /* 0x000fea0003800000 */
[----:B------:R-:W-:Y:S01]  /*06b0*/  IMAD.MOV R3, RZ, RZ, -R18 ;  /* 0x000000ffff037224 */ /* 0x000fe200078e0a12 */
[----:B------:R-:W-:Y:S01]  /*06c0*/  DMUL.RP R10, R16, R10 ;  /* 0x0000000a100a7228 */ /* 0x000fe20000008000 */
[----:B------:R-:W-:-:S06]  /*06d0*/  IMAD.MOV.U32 R2, RZ, RZ, RZ ;  /* 0x000000ffff027224 */ /* 0x000fcc00078e00ff */
[----:B------:R-:W-:-:S03]  /*06e0*/  DFMA R2, R14, -R2, R16 ;  /* 0x800000020e02722b */ /* 0x000fc60000000010 */
[----:B------:R-:W-:-:S03]  /*06f0*/  LOP3.LUT R9, R11, R9, RZ, 0x3c, !PT ;  /* 0x000000090b097212 */ /* 0x000fc600078e3cff */
[----:B------:R-:W-:-:S04]  /*0700*/  IADD3 R2, PT, PT, -R18, -0x43300000, RZ ;  /* 0xbcd0000012027810 */ /* 0x000fc80007ffe1ff */
[----:B------:R-:W-:-:S04]  /*0710*/  FSETP.NEU.AND P0, PT, |R3|, R2, PT ;  /* 0x000000020300720b */ /* 0x000fc80003f0d200 */
[----:B------:R-:W-:Y:S02]  /*0720*/  FSEL R14, R10, R14, !P0 ;  /* 0x0000000e0a0e7208 */ /* 0x000fe40004000000 */
[----:B------:R-:W-:Y:S01]  /*0730*/  FSEL R15, R9, R15, !P0 ;  /* 0x0000000f090f7208 */ /* 0x000fe20004000000 */
[----:B------:R-:W-:Y:S06]  /*0740*/  BRA `(.L_x_4) ;  /* 0x0000000000547947 */ /* 0x000fec0003800000 */
.L_x_3:
[----:B------:R-:W-:-:S14]  /*0750*/  DSETP.NAN.AND P0, PT, R10, R10, PT ;  /* 0x0000000a0a00722a */ /* 0x000fdc0003f08000 */
[----:B------:R-:W-:Y:S05]  /*0760*/  @P0 BRA `(.L_x_5) ;  /* 0x0000000000440947 */ /* 0x000fea0003800000 */
[----:B------:R-:W-:-:S14]  /*0770*/  DSETP.NAN.AND P0, PT, R8, R8, PT ;  /* 0x000000080800722a */ /* 0x000fdc0003f08000 */
[----:B------:R-:W-:Y:S05]  /*0780*/  @P0 BRA `(.L_x_6) ;  /* 0x0000000000300947 */ /* 0x000fea0003800000 */
[----:B------:R-:W-:Y:S01]  /*0790*/  ISETP.NE.AND P0, PT, R22, R23, PT ;  /* 0x000000171600720c */ /* 0x000fe20003f05270 */
[----:B------:R-:W-:Y:S02]  /*07a0*/  IMAD.MOV.U32 R14, RZ, RZ, 0x0 ;  /* 0x00000000ff0e7424 */ /* 0x000fe400078e00ff */
[----:B------:R-:W-:-:S10]  /*07b0*/  IMAD.MOV.U32 R15, RZ, RZ, -0x80000 ;  /* 0xfff80000ff0f7424 */ /* 0x000fd400078e00ff */
[----:B------:R-:W-:Y:S05]  /*07c0*/  @!P0 BRA `(.L_x_4) ;  /* 0x0000000000348947 */ /* 0x000fea0003800000 */
[----:B------:R-:W-:Y:S02]  /*07d0*/  ISETP.NE.AND P0, PT, R22, 0x7ff00000, PT ;  /* 0x7ff000001600780c */ /* 0x000fe40003f05270 */
[----:B------:R-:W-:Y:S02]  /*07e0*/  LOP3.LUT R15, R11, 0x80000000, R9, 0x48, !PT ;  /* 0x800000000b0f7812 */ /* 0x000fe400078e4809 */
[----:B------:R-:W-:-:S13]  /*07f0*/  ISETP.EQ.OR P0, PT, R23, RZ, !P0 ;  /* 0x000000ff1700720c */ /* 0x000fda0004702670 */
[----:B------:R-:W-:Y:S01]  /*0800*/  @P0 LOP3.LUT R2, R15, 0x7ff00000, RZ, 0xfc, !PT ;  /* 0x7ff000000f020812 */ /* 0x000fe200078efcff */
[----:B------:R-:W-:Y:S02]  /*0810*/  @!P0 IMAD.MOV.U32 R14, RZ, RZ, RZ ;  /* 0x000000ffff0e8224 */ /* 0x000fe400078e00ff */
[----:B------:R-:W-:Y:S02]  /*0820*/  @P0 IMAD.MOV.U32 R14, RZ, RZ, RZ ;  /* 0x000000ffff0e0224 */ /* 0x000fe400078e00ff */
[----:B------:R-:W-:Y:S01]  /*0830*/  @P0 IMAD.MOV.U32 R15, RZ, RZ, R2 ;  /* 0x000000ffff0f0224 */ /* 0x000fe200078e0002 */
[----:B------:R-:W-:Y:S06]  /*0840*/  BRA `(.L_x_4) ;  /* 0x0000000000147947 */ /* 0x000fec0003800000 */
.L_x_6:
[----:B------:R-:W-:Y:S01]  /*0850*/  LOP3.LUT R15, R9, 0x80000, RZ, 0xfc, !PT ;  /* 0x00080000090f7812 */ /* 0x000fe200078efcff */
[----:B------:R-:W-:Y:S01]  /*0860*/  IMAD.MOV.U32 R14, RZ, RZ, R8 ;  /* 0x000000ffff0e7224 */ /* 0x000fe200078e0008 */
[----:B------:R-:W-:Y:S06]  /*0870*/  BRA `(.L_x_4) ;  /* 0x0000000000087947 */ /* 0x000fec0003800000 */
.L_x_5:
[----:B------:R-:W-:Y:S01]  /*0880*/  LOP3.LUT R15, R11, 0x80000, RZ, 0xfc, !PT ;  /* 0x000800000b0f7812 */ /* 0x000fe200078efcff */
[----:B------:R-:W-:-:S07]  /*0890*/  IMAD.MOV.U32 R14, RZ, RZ, R10 ;  /* 0x000000ffff0e7224 */ /* 0x000fce00078e000a */
.L_x_4:
[----:B------:R-:W-:Y:S05]  /*08a0*/  BSYNC.RECONVERGENT B1 ;  /* 0x0000000000017941 */ /* 0x000fea0003800200 */
.L_x_2:
[----:B------:R-:W-:Y:S02]  /*08b0*/  IMAD.MOV.U32 R2, RZ, RZ, R0 ;  /* 0x000000ffff027224 */ /* 0x000fe400078e0000 */
[----:B------:R-:W-:-:S04]  /*08c0*/  IMAD.MOV.U32 R3, RZ, RZ, 0x0 ;  /* 0x00000000ff037424 */ /* 0x000fc800078e00ff */
[----:B------:R-:W-:Y:S05]  /*08d0*/  RET.REL.NODEC R2 `(addEBEQuotientKernel) ;  /* 0xfffffff402c87950 */ /* 0x000fea0003c3ffff */
.L_x_7:
[----:B------:R-:W-:-:S00]  /*08e0*/  BRA `(.L_x_7) ;  /* 0xfffffffc00fc7947 */ /* 0x000fc0000383ffff */
[----:B------:R-:W-:-:S00]  /*08f0*/  NOP ;  /* 0x0000000000007918 */ /* 0x000fc00000000000 */
        /* <DEDUP_REMOVED lines=8> */
.L_x_8:


//--------------------- .nv.shared.reserved.0     --------------------------
	.section	.nv.shared.reserved.0,"aw",@nobits
	.weak		__nv_reservedSMEM_offset_0_alias
	.size		__nv_reservedSMEM_offset_0_alias, 0, 64
	.other		__nv_reservedSMEM_offset_0_alias,@"STO_CUDA_RESERVED_SHARED STV_DEFAULT"
__nv_reservedSMEM_offset_0_alias:
	.zero		0
	.zero		64


//--------------------- .nv.constant0.addEBEQuotientKernel --------------------------
	.section	.nv.constant0.addEBEQuotientKernel,"a",@progbits
	.sectionflags	@""
	.align	4
.nv.constant0.addEBEQuotientKernel:
	.zero		968


//--------------------- SYMBOLS --------------------------

	.type		.nv.reservedSmem.offset0,@object
	.size		.nv.reservedSmem.offset0,0x4
